//
// Generated by NVIDIA NVVM Compiler
//
// Compiler Build ID: CL-36424714
// Cuda compilation tools, release 13.0, V13.0.88
// Based on NVVM 20.0.0
//

.version 9.0
.target sm_100
.address_size 64

	// .globl	_Z12merge_kernelPfS_S_jj

.visible .entry _Z12merge_kernelPfS_S_jj(
	.param .u64 .ptr .align 1 _Z12merge_kernelPfS_S_jj_param_0,
	.param .u64 .ptr .align 1 _Z12merge_kernelPfS_S_jj_param_1,
	.param .u64 .ptr .align 1 _Z12merge_kernelPfS_S_jj_param_2,
	.param .u32 _Z12merge_kernelPfS_S_jj_param_3,
	.param .u32 _Z12merge_kernelPfS_S_jj_param_4
)
{
	.reg .pred 	%p<36>;
	.reg .b32 	%r<115>;
	.reg .b32 	%f<24>;
	.reg .b64 	%rd<74>;

	ld.param.u64 	%rd13, [_Z12merge_kernelPfS_S_jj_param_0];
	ld.param.u64 	%rd14, [_Z12merge_kernelPfS_S_jj_param_1];
	ld.param.u64 	%rd12, [_Z12merge_kernelPfS_S_jj_param_2];
	ld.param.u32 	%r60, [_Z12merge_kernelPfS_S_jj_param_3];
	ld.param.u32 	%r61, [_Z12merge_kernelPfS_S_jj_param_4];
	cvta.to.global.u64 	%rd1, %rd14;
	cvta.to.global.u64 	%rd2, %rd13;
	mov.u32 	%r62, %ntid.x;
	mov.u32 	%r63, %ctaid.x;
	mov.u32 	%r64, %tid.x;
	mad.lo.s32 	%r65, %r62, %r63, %r64;
	mul.lo.s32 	%r1, %r65, 6;
	add.s32 	%r2, %r61, %r60;
	setp.ge.u32 	%p1, %r1, %r2;
	@%p1 bra 	$L__BB0_25;
	max.u32 	%r66, %r1, %r61;
	sub.s32 	%r91, %r66, %r61;
	min.u32 	%r92, %r60, %r1;
$L__BB0_2:
	mov.u32 	%r6, %r92;
	add.s32 	%r7, %r6, %r91;
	shr.u32 	%r8, %r7, 1;
	sub.s32 	%r9, %r1, %r8;
	setp.lt.u32 	%p2, %r7, 2;
	setp.ge.u32 	%p3, %r9, %r61;
	or.pred  	%p4, %p2, %p3;
	@%p4 bra 	$L__BB0_4;
	add.s32 	%r67, %r8, -1;
	mul.wide.u32 	%rd15, %r67, 4;
	add.s64 	%rd16, %rd2, %rd15;
	ld.global.f32 	%f1, [%rd16];
	mul.wide.u32 	%rd17, %r9, 4;
	add.s64 	%rd18, %rd1, %rd17;
	ld.global.f32 	%f2, [%rd18];
	setp.gt.f32 	%p5, %f1, %f2;
	mov.u32 	%r92, %r8;
	@%p5 bra 	$L__BB0_2;
$L__BB0_4:
	setp.eq.s32 	%p6, %r9, 0;
	setp.ge.u32 	%p7, %r8, %r60;
	mul.wide.u32 	%rd19, %r8, 4;
	add.s64 	%rd3, %rd2, %rd19;
	or.pred  	%p8, %p7, %p6;
	@%p8 bra 	$L__BB0_6;
	add.s32 	%r68, %r9, -1;
	mul.wide.u32 	%rd20, %r68, 4;
	add.s64 	%rd21, %rd1, %rd20;
	ld.global.f32 	%f3, [%rd21];
	ld.global.f32 	%f4, [%rd3];
	setp.gt.f32 	%p9, %f3, %f4;
	mov.u32 	%r91, %r8;
	mov.u32 	%r92, %r6;
	@%p9 bra 	$L__BB0_2;
$L__BB0_6:
	add.s32 	%r69, %r1, 6;
	min.u32 	%r10, %r69, %r2;
	max.u32 	%r70, %r10, %r61;
	sub.s32 	%r93, %r70, %r61;
	min.u32 	%r94, %r60, %r10;
$L__BB0_7:
	mov.u32 	%r14, %r94;
	add.s32 	%r71, %r14, %r93;
	shr.u32 	%r15, %r71, 1;
	sub.s32 	%r16, %r10, %r15;
	setp.lt.u32 	%p10, %r71, 2;
	setp.ge.u32 	%p11, %r16, %r61;
	or.pred  	%p12, %p10, %p11;
	@%p12 bra 	$L__BB0_9;
	add.s32 	%r72, %r15, -1;
	mul.wide.u32 	%rd22, %r72, 4;
	add.s64 	%rd23, %rd2, %rd22;
	ld.global.f32 	%f5, [%rd23];
	mul.wide.u32 	%rd24, %r16, 4;
	add.s64 	%rd25, %rd1, %rd24;
	ld.global.f32 	%f6, [%rd25];
	setp.gt.f32 	%p13, %f5, %f6;
	mov.u32 	%r94, %r15;
	@%p13 bra 	$L__BB0_7;
$L__BB0_9:
	setp.eq.s32 	%p14, %r16, 0;
	setp.ge.u32 	%p15, %r15, %r60;
	or.pred  	%p16, %p15, %p14;
	@%p16 bra 	$L__BB0_11;
	add.s32 	%r73, %r16, -1;
	mul.wide.u32 	%rd26, %r73, 4;
	add.s64 	%rd27, %rd1, %rd26;
	ld.global.f32 	%f7, [%rd27];
	mul.wide.u32 	%rd28, %r15, 4;
	add.s64 	%rd29, %rd2, %rd28;
	ld.global.f32 	%f8, [%rd29];
	setp.gt.f32 	%p17, %f7, %f8;
	mov.u32 	%r93, %r15;
	mov.u32 	%r94, %r14;
	@%p17 bra 	$L__BB0_7;
$L__BB0_11:
	add.s32 	%r75, %r1, -1;
	mul.wide.u32 	%rd30, %r75, 4;
	add.s64 	%rd4, %rd1, %rd30;
	cvta.to.global.u64 	%rd31, %rd12;
	mul.wide.u32 	%rd32, %r1, 4;
	add.s64 	%rd5, %rd31, %rd32;
	sub.s32 	%r17, %r15, %r8;
	add.s32 	%r18, %r10, 1;
	add.s32 	%r19, %r1, %r15;
	sub.s32 	%r20, %r18, %r19;
	setp.eq.s32 	%p18, %r17, 0;
	setp.eq.s32 	%p19, %r20, 0;
	mov.b32 	%r112, 0;
	or.pred  	%p20, %p18, %p19;
	mov.u32 	%r104, %r112;
	mov.u32 	%r106, %r112;
	@%p20 bra 	$L__BB0_14;
	mov.b32 	%r106, 0;
	mov.u32 	%r104, %r106;
	mov.u32 	%r112, %r106;
$L__BB0_13:
	mul.wide.u32 	%rd33, %r112, 4;
	add.s64 	%rd34, %rd3, %rd33;
	ld.global.f32 	%f9, [%rd34];
	mul.wide.u32 	%rd35, %r104, 4;
	add.s64 	%rd36, %rd4, %rd35;
	ld.global.f32 	%f11, [%rd36];
	setp.geu.f32 	%p21, %f9, %f11;
	setp.lt.f32 	%p22, %f9, %f11;
	selp.u32 	%r77, 1, 0, %p22;
	add.s32 	%r112, %r112, %r77;
	selp.u32 	%r78, 1, 0, %p21;
	add.s32 	%r104, %r104, %r78;
	selp.f32 	%f13, %f9, %f11, %p22;
	mul.wide.u32 	%rd37, %r106, 4;
	add.s64 	%rd38, %rd5, %rd37;
	st.global.f32 	[%rd38], %f13;
	add.s32 	%r106, %r106, 1;
	setp.lt.u32 	%p23, %r112, %r17;
	setp.lt.u32 	%p24, %r104, %r20;
	and.pred  	%p25, %p23, %p24;
	@%p25 bra 	$L__BB0_13;
$L__BB0_14:
	setp.ge.u32 	%p26, %r112, %r17;
	@%p26 bra 	$L__BB0_19;
	add.s32 	%r24, %r112, %r8;
	sub.s32 	%r80, %r15, %r24;
	and.b32  	%r25, %r80, 3;
	setp.eq.s32 	%p27, %r25, 0;
	@%p27 bra 	$L__BB0_18;
	mul.wide.u32 	%rd39, %r112, 4;
	add.s64 	%rd40, %rd2, %rd39;
	cvt.u64.u32 	%rd41, %r7;
	shl.b64 	%rd42, %rd41, 1;
	and.b64  	%rd43, %rd42, 8589934588;
	add.s64 	%rd72, %rd40, %rd43;
	neg.s32 	%r98, %r25;
	add.s32 	%r112, %r112, %r25;
	mov.u32 	%r99, %r106;
$L__BB0_17:
	.pragma "nounroll";
	ld.global.f32 	%f14, [%rd72];
	add.s32 	%r106, %r99, 1;
	mul.wide.u32 	%rd44, %r99, 4;
	add.s64 	%rd45, %rd5, %rd44;
	st.global.f32 	[%rd45], %f14;
	add.s64 	%rd72, %rd72, 4;
	add.s32 	%r98, %r98, 1;
	setp.ne.s32 	%p28, %r98, 0;
	mov.u32 	%r99, %r106;
	@%p28 bra 	$L__BB0_17;
$L__BB0_18:
	sub.s32 	%r81, %r24, %r15;
	setp.gt.u32 	%p29, %r81, -4;
	@%p29 bra 	$L__BB0_19;
	bra.uni 	$L__BB0_26;
$L__BB0_19:
	setp.ge.u32 	%p31, %r104, %r20;
	@%p31 bra 	$L__BB0_25;
	add.s32 	%r85, %r19, %r104;
	sub.s32 	%r86, %r18, %r85;
	sub.s32 	%r42, %r10, %r85;
	and.b32  	%r43, %r86, 3;
	setp.eq.s32 	%p32, %r43, 0;
	@%p32 bra 	$L__BB0_23;
	mul.wide.u32 	%rd56, %r104, 4;
	add.s32 	%r87, %r1, -2;
	mul.wide.u32 	%rd57, %r87, 4;
	add.s64 	%rd58, %rd56, %rd57;
	add.s64 	%rd59, %rd58, %rd1;
	add.s64 	%rd73, %rd59, 4;
	neg.s32 	%r107, %r43;
	add.s32 	%r104, %r104, %r43;
	mov.u32 	%r108, %r106;
$L__BB0_22:
	.pragma "nounroll";
	ld.global.f32 	%f19, [%rd73];
	add.s32 	%r106, %r108, 1;
	mul.wide.u32 	%rd60, %r108, 4;
	add.s64 	%rd61, %rd5, %rd60;
	st.global.f32 	[%rd61], %f19;
	add.s64 	%rd73, %rd73, 4;
	add.s32 	%r107, %r107, 1;
	setp.ne.s32 	%p33, %r107, 0;
	mov.u32 	%r108, %r106;
	@%p33 bra 	$L__BB0_22;
$L__BB0_23:
	setp.lt.u32 	%p34, %r42, 3;
	@%p34 bra 	$L__BB0_25;
$L__BB0_24:
	mul.wide.u32 	%rd62, %r104, 4;
	add.s64 	%rd63, %rd4, %rd62;
	ld.global.f32 	%f20, [%rd63];
	add.s32 	%r88, %r106, 1;
	mul.wide.u32 	%rd64, %r106, 4;
	add.s64 	%rd65, %rd5, %rd64;
	st.global.f32 	[%rd65], %f20;
	ld.global.f32 	%f21, [%rd63+4];
	add.s32 	%r89, %r106, 2;
	mul.wide.u32 	%rd66, %r88, 4;
	add.s64 	%rd67, %rd5, %rd66;
	st.global.f32 	[%rd67], %f21;
	ld.global.f32 	%f22, [%rd63+8];
	add.s32 	%r90, %r106, 3;
	mul.wide.u32 	%rd68, %r89, 4;
	add.s64 	%rd69, %rd5, %rd68;
	st.global.f32 	[%rd69], %f22;
	add.s32 	%r104, %r104, 4;
	ld.global.f32 	%f23, [%rd63+12];
	add.s32 	%r106, %r106, 4;
	mul.wide.u32 	%rd70, %r90, 4;
	add.s64 	%rd71, %rd5, %rd70;
	st.global.f32 	[%rd71], %f23;
	setp.lt.u32 	%p35, %r104, %r20;
	@%p35 bra 	$L__BB0_24;
$L__BB0_25:
	ret;
$L__BB0_26:
	mul.wide.u32 	%rd46, %r112, 4;
	add.s64 	%rd47, %rd3, %rd46;
	ld.global.f32 	%f15, [%rd47];
	add.s32 	%r82, %r106, 1;
	mul.wide.u32 	%rd48, %r106, 4;
	add.s64 	%rd49, %rd5, %rd48;
	st.global.f32 	[%rd49], %f15;
	ld.global.f32 	%f16, [%rd47+4];
	add.s32 	%r83, %r106, 2;
	mul.wide.u32 	%rd50, %r82, 4;
	add.s64 	%rd51, %rd5, %rd50;
	st.global.f32 	[%rd51], %f16;
	ld.global.f32 	%f17, [%rd47+8];
	add.s32 	%r84, %r106, 3;
	mul.wide.u32 	%rd52, %r83, 4;
	add.s64 	%rd53, %rd5, %rd52;
	st.global.f32 	[%rd53], %f17;
	add.s32 	%r112, %r112, 4;
	ld.global.f32 	%f18, [%rd47+12];
	add.s32 	%r106, %r106, 4;
	mul.wide.u32 	%rd54, %r84, 4;
	add.s64 	%rd55, %rd5, %rd54;
	st.global.f32 	[%rd55], %f18;
	setp.lt.u32 	%p30, %r112, %r17;
	@%p30 bra 	$L__BB0_26;
	bra.uni 	$L__BB0_19;

}


// ===== COMPILED SASS (sm_100) =====

	.target	sm_100

	.elftype	@"ET_EXEC"


//--------------------- .note.nv.tkinfo           --------------------------
	.section	.note.nv.tkinfo,"",@"SHT_NOTE"
	.sectionflags	@"SHF_NOTE_NV_TKINFO"
	.tkinfo
        /*0018*/ 	.word	0x00000002
        /*0030*/ 	.string	""
        /*0030*/ 	.string	"ptxas"
        /*0030*/ 	.string	"Cuda compilation tools, release 13.0, V13.0.88"
        /*0030*/ 	.string	"Build cuda_13.0.r13.0/compiler.36424714_0"
        /*0030*/ 	.string	"-arch sm_100 -m 64 "



//--------------------- .note.nv.cuinfo           --------------------------
	.section	.note.nv.cuinfo,"",@"SHT_NOTE"
	.sectionflags	@"SHF_NOTE_NV_CUINFO"
        /*0018*/ 	.short	0x0002
        /*001a*/ 	.short	0x0064
        /*001c*/ 	.short	0x0082
	.zero		2


//--------------------- .nv.info                  --------------------------
	.section	.nv.info,"",@"SHT_CUDA_INFO"
	.align	4


	//----- nvinfo : EIATTR_REGCOUNT
	.align		4
        /*0000*/ 	.byte	0x04, 0x2f
        /*0002*/ 	.short	(.L_1 - .L_0)
	.align		4
.L_0:
        /*0004*/ 	.word	index@(_Z12merge_kernelPfS_S_jj)
        /*0008*/ 	.word	0x00000020


	//----- nvinfo : EIATTR_FRAME_SIZE
	.align		4
.L_1:
        /*000c*/ 	.byte	0x04, 0x11
        /*000e*/ 	.short	(.L_3 - .L_2)
	.align		4
.L_2:
        /*0010*/ 	.word	index@(_Z12merge_kernelPfS_S_jj)
        /*0014*/ 	.word	0x00000000


	//----- nvinfo : EIATTR_MIN_STACK_SIZE
	.align		4
.L_3:
        /*0018*/ 	.byte	0x04, 0x12
        /*001a*/ 	.short	(.L_5 - .L_4)
	.align		4
.L_4:
        /*001c*/ 	.word	index@(_Z12merge_kernelPfS_S_jj)
        /*0020*/ 	.word	0x00000000
.L_5:


//--------------------- .nv.compat                --------------------------
	.section	.nv.compat,"",@"SHT_CUDA_COMPAT_INFO"
	.align	4
        /*0000*/ 	.byte	0x02, 0x09, 0x00, 0x00, 0x02, 0x02, 0x01, 0x00, 0x02, 0x05, 0x05, 0x00, 0x03, 0x07, 0x01, 0x01
        /*0010*/ 	.byte	0x02, 0x03, 0x00, 0x00, 0x02, 0x06, 0x01, 0x00, 0x04, 0x0b, 0x08, 0x00, 0x09, 0x00, 0x00, 0x00
        /*0020*/ 	.byte	0x00, 0x00, 0x00, 0x00


//--------------------- .nv.info._Z12merge_kernelPfS_S_jj --------------------------
	.section	.nv.info._Z12merge_kernelPfS_S_jj,"",@"SHT_CUDA_INFO"
	.sectionflags	@""
	.align	4


	//----- nvinfo : EIATTR_CUDA_API_VERSION
	.align		4
        /*0000*/ 	.byte	0x04, 0x37
        /*0002*/ 	.short	(.L_7 - .L_6)
.L_6:
        /*0004*/ 	.word	0x00000082


	//----- nvinfo : EIATTR_KPARAM_INFO
	.align		4
.L_7:
        /*0008*/ 	.byte	0x04, 0x17
        /*000a*/ 	.short	(.L_9 - .L_8)
.L_8:
        /*000c*/ 	.word	0x00000000
        /*0010*/ 	.short	0x0004
        /*0012*/ 	.short	0x001c
        /*0014*/ 	.byte	0x00, 0xf0, 0x11, 0x00


	//----- nvinfo : EIATTR_KPARAM_INFO
	.align		4
.L_9:
        /*0018*/ 	.byte	0x04, 0x17
        /*001a*/ 	.short	(.L_11 - .L_10)
.L_10:
        /*001c*/ 	.word	0x00000000
        /*0020*/ 	.short	0x0003
        /*0022*/ 	.short	0x0018
        /*0024*/ 	.byte	0x00, 0xf0, 0x11, 0x00


	//----- nvinfo : EIATTR_KPARAM_INFO
	.align		4
.L_11:
        /*0028*/ 	.byte	0x04, 0x17
        /*002a*/ 	.short	(.L_13 - .L_12)
.L_12:
        /*002c*/ 	.word	0x00000000
        /*0030*/ 	.short	0x0002
        /*0032*/ 	.short	0x0010
        /*0034*/ 	.byte	0x00, 0xf5, 0x21, 0x00


	//----- nvinfo : EIATTR_KPARAM_INFO
	.align		4
.L_13:
        /*0038*/ 	.byte	0x04, 0x17
        /*003a*/ 	.short	(.L_15 - .L_14)
.L_14:
        /*003c*/ 	.word	0x00000000
        /*0040*/ 	.short	0x0001
        /*0042*/ 	.short	0x0008
        /*0044*/ 	.byte	0x00, 0xf5, 0x21, 0x00


	//----- nvinfo : EIATTR_KPARAM_INFO
	.align		4
.L_15:
        /*0048*/ 	.byte	0x04, 0x17
        /*004a*/ 	.short	(.L_17 - .L_16)
.L_16:
        /*004c*/ 	.word	0x00000000
        /*0050*/ 	.short	0x0000
        /*0052*/ 	.short	0x0000
        /*0054*/ 	.byte	0x00, 0xf5, 0x21, 0x00


	//----- nvinfo : EIATTR_SPARSE_MMA_MASK
	.align		4
.L_17:
        /*0058*/ 	.byte	0x03, 0x50
        /*005a*/ 	.short	0x0000


	//----- nvinfo : EIATTR_MAXREG_COUNT
	.align		4
        /*005c*/ 	.byte	0x03, 0x1b
        /*005e*/ 	.short	0x00ff


	//----- nvinfo : EIATTR_MERCURY_ISA_VERSION
	.align		4
        /*0060*/ 	.byte	0x03, 0x5f
        /*0062*/ 	.short	0x0101


	//----- nvinfo : EIATTR_VRC_CTA_INIT_COUNT
	.align		4
        /*0064*/ 	.byte	0x02, 0x4a
	.zero		1
	.zero		1


	//----- nvinfo : EIATTR_EXIT_INSTR_OFFSETS
	.align		4
        /*0068*/ 	.byte	0x04, 0x1c
        /*006a*/ 	.short	(.L_19 - .L_18)


	//   ....[0]....
.L_18:
        /*006c*/ 	.word	0x00000090


	//   ....[1]....
        /*0070*/ 	.word	0x00000b90


	//   ....[2]....
        /*0074*/ 	.word	0x00000d70


	//   ....[3]....
        /*0078*/ 	.word	0x00000ec0


	//----- nvinfo : EIATTR_CRS_STACK_SIZE
	.align		4
.L_19:
        /*007c*/ 	.byte	0x04, 0x1e
        /*007e*/ 	.short	(.L_21 - .L_20)
.L_20:
        /*0080*/ 	.word	0x00000000


	//----- nvinfo : EIATTR_CBANK_PARAM_SIZE
	.align		4
.L_21:
        /*0084*/ 	.byte	0x03, 0x19
        /*0086*/ 	.short	0x0020


	//----- nvinfo : EIATTR_PARAM_CBANK
	.align		4
        /*0088*/ 	.byte	0x04, 0x0a
        /*008a*/ 	.short	(.L_23 - .L_22)
	.align		4
.L_22:
        /*008c*/ 	.word	index@(.nv.constant0._Z12merge_kernelPfS_S_jj)
        /*0090*/ 	.short	0x0380
        /*0092*/ 	.short	0x0020


	//----- nvinfo : EIATTR_SW_WAR
	.align		4
.L_23:
        /*0094*/ 	.byte	0x04, 0x36
        /*0096*/ 	.short	(.L_25 - .L_24)
.L_24:
        /*0098*/ 	.word	0x00000008
.L_25:


//--------------------- .nv.callgraph             --------------------------
	.section	.nv.callgraph,"",@"SHT_CUDA_CALLGRAPH"
	.align	4
	.sectionentsize	8
	.align		4
        /*0000*/ 	.word	0x00000000
	.align		4
        /*0004*/ 	.word	0xffffffff
	.align		4
        /*0008*/ 	.word	0x00000000
	.align		4
        /*000c*/ 	.word	0xfffffffe
	.align		4
        /*0010*/ 	.word	0x00000000
	.align		4
        /*0014*/ 	.word	0xfffffffd
	.align		4
        /*0018*/ 	.word	0x00000000
	.align		4
        /*001c*/ 	.word	0xfffffffc


//--------------------- .text._Z12merge_kernelPfS_S_jj --------------------------
	.section	.text._Z12merge_kernelPfS_S_jj,"ax",@progbits
	.align	128
        .global         _Z12merge_kernelPfS_S_jj
        .type           _Z12merge_kernelPfS_S_jj,@function
        .size           _Z12merge_kernelPfS_S_jj,(.L_x_26 - _Z12merge_kernelPfS_S_jj)
        .other          _Z12merge_kernelPfS_S_jj,@"STO_CUDA_ENTRY STV_DEFAULT"
_Z12merge_kernelPfS_S_jj:
.text._Z12merge_kernelPfS_S_jj:
[----:B------:R-:W-:Y:S01]  /*0000*/  LDC R1, c[0x0][0x37c] ;  /* 0x0000df00ff017b82 */ /* 0x000fe20000000800 */
[----:B------:R-:W0:Y:S07]  /*0010*/  S2R R14, SR_CTAID.X ;  /* 0x00000000000e7919 */ /* 0x000e2e0000002500 */
[----:B------:R-:W1:Y:S01]  /*0020*/  LDC.64 R20, c[0x0][0x398] ;  /* 0x0000e600ff147b82 */ /* 0x000e620000000a00 */
[----:B------:R-:W0:Y:S01]  /*0030*/  LDCU UR4, c[0x0][0x360] ;  /* 0x00006c00ff0477ac */ /* 0x000e220008000800 */
[----:B------:R-:W0:Y:S01]  /*0040*/  S2R R3, SR_TID.X ;  /* 0x0000000000037919 */ /* 0x000e220000002100 */
[----:B-1----:R-:W-:-:S02]  /*0050*/  IMAD.IADD R15, R21, 0x1, R20 ;  /* 0x00000001150f7824 */ /* 0x002fc400078e0214 */
[----:B0-----:R-:W-:-:S04]  /*0060*/  IMAD R14, R14, UR4, R3 ;  /* 0x000000040e0e7c24 */ /* 0x001fc8000f8e0203 */
[----:B------:R-:W-:-:S05]  /*0070*/  IMAD R14, R14, 0x6, RZ ;  /* 0x000000060e0e7824 */ /* 0x000fca00078e02ff */
[----:B------:R-:W-:-:S13]  /*0080*/  ISETP.GE.U32.AND P0, PT, R14, R15, PT ;  /* 0x0000000f0e00720c */ /* 0x000fda0003f06070 */
[----:B------:R-:W-:Y:S05]  /*0090*/  @P0 EXIT ;  /* 0x000000000000094d */ /* 0x000fea0003800000 */
[----:B------:R-:W0:Y:S01]  /*00a0*/  LDC R16, c[0x0][0x39c] ;  /* 0x0000e700ff107b82 */ /* 0x000e220000000800 */
[C---:B------:R-:W-:Y:S01]  /*00b0*/  VIMNMX.U32 R0, PT, PT, R14.reuse, R21, !PT ;  /* 0x000000150e007248 */ /* 0x040fe20007fe0000 */
[----:B------:R-:W-:Y:S01]  /*00c0*/  BSSY.RECONVERGENT B0, `(.L_x_0) ;  /* 0x0000026000007945 */ /* 0x000fe20003800200 */
[----:B------:R-:W-:Y:S01]  /*00d0*/  VIMNMX.U32 R20, PT, PT, R14, R20, PT ;  /* 0x000000140e147248 */ /* 0x000fe20003fe0000 */
[----:B------:R-:W1:Y:S02]  /*00e0*/  LDCU.64 UR4, c[0x0][0x358] ;  /* 0x00006b00ff0477ac */ /* 0x000e640008000a00 */
[----:B------:R-:W-:Y:S02]  /*00f0*/  IMAD.IADD R17, R0, 0x1, -R21 ;  /* 0x0000000100117824 */ /* 0x000fe400078e0a15 */
[----:B------:R-:W2:Y:S08]  /*0100*/  LDC R12, c[0x0][0x398] ;  /* 0x0000e600ff0c7b82 */ /* 0x000eb00000000800 */
[----:B------:R-:W3:Y:S08]  /*0110*/  LDC.64 R4, c[0x0][0x380] ;  /* 0x0000e000ff047b82 */ /* 0x000ef00000000a00 */
[----:B------:R-:W4:Y:S08]  /*0120*/  LDC.64 R6, c[0x0][0x388] ;  /* 0x0000e200ff067b82 */ /* 0x000f300000000a00 */
[----:B------:R-:W0:Y:S08]  /*0130*/  LDC.64 R8, c[0x0][0x380] ;  /* 0x0000e000ff087b82 */ /* 0x000e300000000a00 */
[----:B-1----:R-:W0:Y:S02]  /*0140*/  LDC.64 R10, c[0x0][0x388] ;  /* 0x0000e200ff0a7b82 */ /* 0x002e240000000a00 */
.L_x_5:
[----:B------:R-:W-:Y:S01]  /*0150*/  BSSY.RECONVERGENT B1, `(.L_x_1) ;  /* 0x0000010000017945 */ /* 0x000fe20003800200 */
.L_x_3:
[----:B------:R-:W-:Y:S01]  /*0160*/  IADD3 R0, PT, PT, R17, R20, RZ ;  /* 0x0000001411007210 */ /* 0x000fe20007ffe0ff */
[----:B------:R-:W-:-:S03]  /*0170*/  IMAD.MOV.U32 R13, RZ, RZ, R20 ;  /* 0x000000ffff0d7224 */ /* 0x000fc600078e0014 */
[----:B------:R-:W-:-:S05]  /*0180*/  SHF.R.U32.HI R27, RZ, 0x1, R0 ;  /* 0x00000001ff1b7819 */ /* 0x000fca0000011600 */
[----:B------:R-:W-:-:S05]  /*0190*/  IMAD.IADD R21, R14, 0x1, -R27 ;  /* 0x000000010e157824 */ /* 0x000fca00078e0a1b */
[----:B0-----:R-:W-:-:S04]  /*01a0*/  ISETP.GE.U32.AND P0, PT, R21, R16, PT ;  /* 0x000000101500720c */ /* 0x001fc80003f06070 */
[----:B------:R-:W-:-:S13]  /*01b0*/  ISETP.LT.U32.OR P0, PT, R0, 0x2, P0 ;  /* 0x000000020000780c */ /* 0x000fda0000701470 */
[----:B------:R-:W-:Y:S05]  /*01c0*/  @P0 BRA `(.L_x_2) ;  /* 0x0000000000200947 */ /* 0x000fea0003800000 */
[----:B------:R-:W-:Y:S01]  /*01d0*/  IADD3 R19, PT, PT, R27, -0x1, RZ ;  /* 0xffffffff1b137810 */ /* 0x000fe20007ffe0ff */
[----:B----4-:R-:W-:-:S04]  /*01e0*/  IMAD.WIDE.U32 R2, R21, 0x4, R6 ;  /* 0x0000000415027825 */ /* 0x010fc800078e0006 */
[----:B---3--:R-:W-:Y:S02]  /*01f0*/  IMAD.WIDE.U32 R18, R19, 0x4, R4 ;  /* 0x0000000413127825 */ /* 0x008fe400078e0004 */
[----:B------:R-:W3:Y:S04]  /*0200*/  LDG.E R3, desc[UR4][R2.64] ;  /* 0x0000000402037981 */ /* 0x000ee8000c1e1900 */
[----:B------:R-:W3:Y:S01]  /*0210*/  LDG.E R18, desc[UR4][R18.64] ;  /* 0x0000000412127981 */ /* 0x000ee2000c1e1900 */
[----:B------:R-:W-:Y:S01]  /*0220*/  IMAD.MOV.U32 R20, RZ, RZ, R27 ;  /* 0x000000ffff147224 */ /* 0x000fe200078e001b */
[----:B---3--:R-:W-:-:S13]  /*0230*/  FSETP.GT.AND P0, PT, R18, R3, PT ;  /* 0x000000031200720b */ /* 0x008fda0003f04000 */
[----:B------:R-:W-:Y:S05]  /*0240*/  @P0 BRA `(.L_x_3) ;  /* 0xfffffffc00c40947 */ /* 0x000fea000383ffff */
.L_x_2:
[----:B------:R-:W-:Y:S05]  /*0250*/  BSYNC.RECONVERGENT B1 ;  /* 0x0000000000017941 */ /* 0x000fea0003800200 */
.L_x_1:
[----:B------:R-:W-:Y:S01]  /*0260*/  ISETP.NE.AND P0, PT, R21, RZ, PT ;  /* 0x000000ff1500720c */ /* 0x000fe20003f05270 */
[----:B------:R-:W-:-:S03]  /*0270*/  IMAD.WIDE.U32 R2, R27, 0x4, R8 ;  /* 0x000000041b027825 */ /* 0x000fc600078e0008 */
[----:B--2---:R-:W-:-:S13]  /*0280*/  ISETP.GE.U32.OR P0, PT, R27, R12, !P0 ;  /* 0x0000000c1b00720c */ /* 0x004fda0004706470 */
[----:B------:R-:W-:Y:S05]  /*0290*/  @P0 BRA `(.L_x_4) ;  /* 0x0000000000200947 */ /* 0x000fea0003800000 */
[----:B------:R-:W-:Y:S01]  /*02a0*/  VIADD R19, R21, 0xffffffff ;  /* 0xffffffff15137836 */ /* 0x000fe20000000000 */
[----:B------:R-:W2:Y:S03]  /*02b0*/  LDG.E R17, desc[UR4][R2.64] ;  /* 0x0000000402117981 */ /* 0x000ea6000c1e1900 */
[----:B------:R-:W-:-:S06]  /*02c0*/  IMAD.WIDE.U32 R18, R19, 0x4, R10 ;  /* 0x0000000413127825 */ /* 0x000fcc00078e000a */
[----:B------:R-:W2:Y:S01]  /*02d0*/  LDG.E R18, desc[UR4][R18.64] ;  /* 0x0000000412127981 */ /* 0x000ea2000c1e1900 */
[----:B------:R-:W-:Y:S02]  /*02e0*/  MOV R20, R13 ;  /* 0x0000000d00147202 */ /* 0x000fe40000000f00 */
[----:B--2---:R-:W-:Y:S01]  /*02f0*/  FSETP.GT.AND P0, PT, R18, R17, PT ;  /* 0x000000111200720b */ /* 0x004fe20003f04000 */
[----:B------:R-:W-:-:S12]  /*0300*/  IMAD.MOV.U32 R17, RZ, RZ, R27 ;  /* 0x000000ffff117224 */ /* 0x000fd800078e001b */
[----:B------:R-:W-:Y:S05]  /*0310*/  @P0 BRA `(.L_x_5) ;  /* 0xfffffffc008c0947 */ /* 0x000fea000383ffff */
.L_x_4:
[----:B------:R-:W-:Y:S05]  /*0320*/  BSYNC.RECONVERGENT B0 ;  /* 0x0000000000007941 */ /* 0x000fea0003800200 */
.L_x_0:
[----:B---3--:R-:W0:Y:S01]  /*0330*/  LDC.64 R4, c[0x0][0x380] ;  /* 0x0000e000ff047b82 */ /* 0x008e220000000a00 */
[----:B------:R-:W-:Y:S01]  /*0340*/  VIADDMNMX.U32 R15, R14, 0x6, R15, PT ;  /* 0x000000060e0f7846 */ /* 0x000fe2000380000f */
[----:B------:R-:W-:Y:S01]  /*0350*/  BSSY.RECONVERGENT B0, `(.L_x_6) ;  /* 0x0000024000007945 */ /* 0x000fe20003800200 */
[----:B------:R-:W1:Y:S02]  /*0360*/  LDCU UR6, c[0x0][0x39c] ;  /* 0x00007380ff0677ac */ /* 0x000e640008000800 */
[C---:B------:R-:W-:Y:S02]  /*0370*/  VIMNMX.U32 R9, PT, PT, R15.reuse, R16, !PT ;  /* 0x000000100f097248 */ /* 0x040fe40007fe0000 */
[----:B------:R-:W-:Y:S01]  /*0380*/  VIMNMX.U32 R12, PT, PT, R15, R12, PT ;  /* 0x0000000c0f0c7248 */ /* 0x000fe20003fe0000 */
[----:B----4-:R-:W2:Y:S01]  /*0390*/  LDC.64 R6, c[0x0][0x388] ;  /* 0x0000e200ff067b82 */ /* 0x010ea20000000a00 */
[----:B------:R-:W3:Y:S01]  /*03a0*/  LDCU UR7, c[0x0][0x398] ;  /* 0x00007300ff0777ac */ /* 0x000ee20008000800 */
[----:B------:R-:W-:-:S07]  /*03b0*/  IMAD.IADD R13, R9, 0x1, -R16 ;  /* 0x00000001090d7824 */ /* 0x000fce00078e0a10 */
.L_x_11:
[----:B------:R-:W-:Y:S01]  /*03c0*/  BSSY.RECONVERGENT B1, `(.L_x_7) ;  /* 0x0000010000017945 */ /* 0x000fe20003800200 */
.L_x_9:
[----:B------:R-:W-:Y:S01]  /*03d0*/  IADD3 R8, PT, PT, R13, R12, RZ ;  /* 0x0000000c0d087210 */ /* 0x000fe20007ffe0ff */
[----:B------:R-:W-:-:S03]  /*03e0*/  IMAD.MOV.U32 R17, RZ, RZ, R12 ;  /* 0x000000ffff117224 */ /* 0x000fc600078e000c */
[----:B------:R-:W-:-:S05]  /*03f0*/  SHF.R.U32.HI R16, RZ, 0x1, R8 ;  /* 0x00000001ff107819 */ /* 0x000fca0000011608 */
[----:B------:R-:W-:-:S05]  /*0400*/  IMAD.IADD R19, R15, 0x1, -R16 ;  /* 0x000000010f137824 */ /* 0x000fca00078e0a10 */
[----:B-1----:R-:W-:-:S04]  /*0410*/  ISETP.GE.U32.AND P0, PT, R19, UR6, PT ;  /* 0x0000000613007c0c */ /* 0x002fc8000bf06070 */
[----:B------:R-:W-:-:S13]  /*0420*/  ISETP.LT.U32.OR P0, PT, R8, 0x2, P0 ;  /* 0x000000020800780c */ /* 0x000fda0000701470 */
[----:B------:R-:W-:Y:S05]  /*0430*/  @P0 BRA `(.L_x_8) ;  /* 0x0000000000200947 */ /* 0x000fea0003800000 */
[----:B------:R-:W-:Y:S01]  /*0440*/  IADD3 R9, PT, PT, R16, -0x1, RZ ;  /* 0xffffffff10097810 */ /* 0x000fe20007ffe0ff */
[----:B--2---:R-:W-:-:S04]  /*0450*/  IMAD.WIDE.U32 R10, R19, 0x4, R6 ;  /* 0x00000004130a7825 */ /* 0x004fc800078e0006 */
[----:B0-----:R-:W-:Y:S02]  /*0460*/  IMAD.WIDE.U32 R8, R9, 0x4, R4 ;  /* 0x0000000409087825 */ /* 0x001fe400078e0004 */
[----:B------:R-:W2:Y:S04]  /*0470*/  LDG.E R11, desc[UR4][R10.64] ;  /* 0x000000040a0b7981 */ /* 0x000ea8000c1e1900 */
[----:B------:R-:W2:Y:S01]  /*0480*/  LDG.E R8, desc[UR4][R8.64] ;  /* 0x0000000408087981 */ /* 0x000ea2000c1e1900 */
[----:B------:R-:W-:Y:S01]  /*0490*/  IMAD.MOV.U32 R12, RZ, RZ, R16 ;  /* 0x000000ffff0c7224 */ /* 0x000fe200078e0010 */
[----:B--2---:R-:W-:-:S13]  /*04a0*/  FSETP.GT.AND P0, PT, R8, R11, PT ;  /* 0x0000000b0800720b */ /* 0x004fda0003f04000 */
[----:B------:R-:W-:Y:S05]  /*04b0*/  @P0 BRA `(.L_x_9) ;  /* 0xfffffffc00c40947 */ /* 0x000fea000383ffff */
.L_x_8:
[----:B---3--:R-:W-:Y:S05]  /*04c0*/  BSYNC.RECONVERGENT B1 ;  /* 0x0000000000017941 */ /* 0x008fea0003800200 */
.L_x_7:
[----:B------:R-:W-:-:S04]  /*04d0*/  ISETP.NE.AND P0, PT, R19, RZ, PT ;  /* 0x000000ff1300720c */ /* 0x000fc80003f05270 */
[----:B------:R-:W-:-:S13]  /*04e0*/  ISETP.GE.U32.OR P0, PT, R16, UR7, !P0 ;  /* 0x0000000710007c0c */ /* 0x000fda000c706470 */
[----:B------:R-:W-:Y:S05]  /*04f0*/  @P0 BRA `(.L_x_10) ;  /* 0x0000000000240947 */ /* 0x000fea0003800000 */
[----:B------:R-:W-:Y:S02]  /*0500*/  VIADD R9, R19, 0xffffffff ;  /* 0xffffffff13097836 */ /* 0x000fe40000000000 */
[----:B0-----:R-:W-:-:S04]  /*0510*/  IMAD.WIDE.U32 R10, R16, 0x4, R4 ;  /* 0x00000004100a7825 */ /* 0x001fc800078e0004 */
[----:B--2---:R-:W-:Y:S02]  /*0520*/  IMAD.WIDE.U32 R8, R9, 0x4, R6 ;  /* 0x0000000409087825 */ /* 0x004fe400078e0006 */
[----:B------:R-:W2:Y:S04]  /*0530*/  LDG.E R11, desc[UR4][R10.64] ;  /* 0x000000040a0b7981 */ /* 0x000ea8000c1e1900 */
[----:B------:R-:W2:Y:S01]  /*0540*/  LDG.E R8, desc[UR4][R8.64] ;  /* 0x0000000408087981 */ /* 0x000ea2000c1e1900 */
[----:B------:R-:W-:Y:S01]  /*0550*/  MOV R12, R17 ;  /* 0x00000011000c7202 */ /* 0x000fe20000000f00 */
[----:B------:R-:W-:Y:S01]  /*0560*/  IMAD.MOV.U32 R13, RZ, RZ, R16 ;  /* 0x000000ffff0d7224 */ /* 0x000fe200078e0010 */
[----:B--2---:R-:W-:-:S13]  /*0570*/  FSETP.GT.AND P0, PT, R8, R11, PT ;  /* 0x0000000b0800720b */ /* 0x004fda0003f04000 */
[----:B------:R-:W-:Y:S05]  /*0580*/  @P0 BRA `(.L_x_11) ;  /* 0xfffffffc008c0947 */ /* 0x000fea000383ffff */
.L_x_10:
[----:B------:R-:W-:Y:S05]  /*0590*/  BSYNC.RECONVERGENT B0 ;  /* 0x0000000000007941 */ /* 0x000fea0003800200 */
.L_x_6:
[----:B------:R-:W-:Y:S01]  /*05a0*/  IADD3 R18, PT, PT, R14, R16, RZ ;  /* 0x000000100e127210 */ /* 0x000fe20007ffe0ff */
[----:B------:R-:W-:Y:S01]  /*05b0*/  VIADD R17, R15, 0x1 ;  /* 0x000000010f117836 */ /* 0x000fe20000000000 */
[----:B0-----:R-:W0:Y:S01]  /*05c0*/  LDC.64 R4, c[0x0][0x388] ;  /* 0x0000e200ff047b82 */ /* 0x001e220000000a00 */
[----:B------:R-:W-:Y:S01]  /*05d0*/  IMAD.IADD R20, R16, 0x1, -R27 ;  /* 0x0000000110147824 */ /* 0x000fe200078e0a1b */
[----:B------:R-:W-:Y:S01]  /*05e0*/  IADD3 R9, PT, PT, R14, -0x1, RZ ;  /* 0xffffffff0e097810 */ /* 0x000fe20007ffe0ff */
[----:B------:R-:W-:Y:S01]  /*05f0*/  IMAD.IADD R19, R17, 0x1, -R18 ;  /* 0x0000000111137824 */ /* 0x000fe200078e0a12 */
[----:B------:R-:W-:Y:S01]  /*0600*/  BSSY.RECONVERGENT B0, `(.L_x_12) ;  /* 0x000001f000007945 */ /* 0x000fe20003800200 */
[----:B------:R-:W-:Y:S02]  /*0610*/  HFMA2 R25, -RZ, RZ, 0, 0 ;  /* 0x00000000ff197431 */ /* 0x000fe400000001ff */
[----:B------:R-:W-:Y:S01]  /*0620*/  IMAD.MOV.U32 R21, RZ, RZ, RZ ;  /* 0x000000ffff157224 */ /* 0x000fe200078e00ff */
[----:B--2---:R-:W1:Y:S01]  /*0630*/  LDC.64 R6, c[0x0][0x390] ;  /* 0x0000e400ff067b82 */ /* 0x004e620000000a00 */
[----:B------:R-:W-:Y:S01]  /*0640*/  ISETP.NE.AND P0, PT, R19, RZ, PT ;  /* 0x000000ff1300720c */ /* 0x000fe20003f05270 */
[----:B------:R-:W-:-:S03]  /*0650*/  IMAD.MOV.U32 R23, RZ, RZ, RZ ;  /* 0x000000ffff177224 */ /* 0x000fc600078e00ff */
[----:B------:R-:W-:Y:S01]  /*0660*/  ISETP.EQ.OR P0, PT, R20, RZ, !P0 ;  /* 0x000000ff1400720c */ /* 0x000fe20004702670 */
[----:B0-----:R-:W-:-:S04]  /*0670*/  IMAD.WIDE.U32 R4, R9, 0x4, R4 ;  /* 0x0000000409047825 */ /* 0x001fc800078e0004 */
[----:B-1----:R-:W-:-:S08]  /*0680*/  IMAD.WIDE.U32 R6, R14, 0x4, R6 ;  /* 0x000000040e067825 */ /* 0x002fd000078e0006 */
[----:B------:R-:W-:Y:S05]  /*0690*/  @P0 BRA `(.L_x_13) ;  /* 0x0000000000540947 */ /* 0x000fea0003800000 */
[----:B------:R-:W-:Y:S01]  /*06a0*/  IMAD.MOV.U32 R25, RZ, RZ, RZ ;  /* 0x000000ffff197224 */ /* 0x000fe200078e00ff */
[----:B------:R-:W-:Y:S01]  /*06b0*/  MOV R21, RZ ;  /* 0x000000ff00157202 */ /* 0x000fe20000000f00 */
[----:B------:R-:W-:-:S07]  /*06c0*/  IMAD.MOV.U32 R23, RZ, RZ, RZ ;  /* 0x000000ffff177224 */ /* 0x000fce00078e00ff */
.L_x_14:
[----:B------:R-:W-:-:S04]  /*06d0*/  IMAD.WIDE.U32 R8, R21, 0x4, R2 ;  /* 0x0000000415087825 */ /* 0x000fc800078e0002 */
[----:B------:R-:W-:Y:S02]  /*06e0*/  IMAD.WIDE.U32 R10, R23, 0x4, R4 ;  /* 0x00000004170a7825 */ /* 0x000fe400078e0004 */
[----:B------:R-:W2:Y:S04]  /*06f0*/  LDG.E R8, desc[UR4][R8.64] ;  /* 0x0000000408087981 */ /* 0x000ea8000c1e1900 */
[----:B------:R-:W2:Y:S01]  /*0700*/  LDG.E R11, desc[UR4][R10.64] ;  /* 0x000000040a0b7981 */ /* 0x000ea2000c1e1900 */
[----:B------:R-:W-:-:S04]  /*0710*/  IMAD.WIDE.U32 R12, R25, 0x4, R6 ;  /* 0x00000004190c7825 */ /* 0x000fc800078e0006 */
[----:B------:R-:W-:Y:S02]  /*0720*/  VIADD R29, R21, 0x1 ;  /* 0x00000001151d7836 */ /* 0x000fe40000000000 */
[----:B------:R-:W-:Y:S02]  /*0730*/  VIADD R22, R23, 0x1 ;  /* 0x0000000117167836 */ /* 0x000fe40000000000 */
[----:B------:R-:W-:Y:S01]  /*0740*/  VIADD R25, R25, 0x1 ;  /* 0x0000000119197836 */ /* 0x000fe20000000000 */
[----:B--2---:R-:W-:-:S04]  /*0750*/  FSETP.GEU.AND P0, PT, R8, R11, PT ;  /* 0x0000000b0800720b */ /* 0x004fc80003f0e000 */
[----:B------:R-:W-:-:S05]  /*0760*/  FSEL R24, R8, R11, !P0 ;  /* 0x0000000b08187208 */ /* 0x000fca0004000000 */
[----:B------:R0:W-:Y:S04]  /*0770*/  STG.E desc[UR4][R12.64], R24 ;  /* 0x000000180c007986 */ /* 0x0001e8000c101904 */
[----:B------:R-:W-:Y:S01]  /*0780*/  @P0 IMAD.MOV R29, RZ, RZ, R21 ;  /* 0x000000ffff1d0224 */ /* 0x000fe200078e0215 */
[----:B------:R-:W-:-:S04]  /*0790*/  @!P0 IADD3 R22, PT, PT, R23, RZ, RZ ;  /* 0x000000ff17168210 */ /* 0x000fc80007ffe0ff */
[----:B------:R-:W-:Y:S01]  /*07a0*/  ISETP.GE.U32.AND P0, PT, R22, R19, PT ;  /* 0x000000131600720c */ /* 0x000fe20003f06070 */
[----:B------:R-:W-:Y:S01]  /*07b0*/  IMAD.MOV.U32 R23, RZ, RZ, R22 ;  /* 0x000000ffff177224 */ /* 0x000fe200078e0016 */
[----:B------:R-:W-:Y:S02]  /*07c0*/  ISETP.LT.U32.AND P1, PT, R29, R20, PT ;  /* 0x000000141d00720c */ /* 0x000fe40003f21070 */
[----:B------:R-:W-:-:S11]  /*07d0*/  MOV R21, R29 ;  /* 0x0000001d00157202 */ /* 0x000fd60000000f00 */
[----:B0-----:R-:W-:Y:S05]  /*07e0*/  @!P0 BRA P1, `(.L_x_14) ;  /* 0xfffffffc00b88947 */ /* 0x001fea000083ffff */
.L_x_13:
[----:B------:R-:W-:Y:S05]  /*07f0*/  BSYNC.RECONVERGENT B0 ;  /* 0x0000000000007941 */ /* 0x000fea0003800200 */
.L_x_12:
[----:B------:R-:W-:Y:S01]  /*0800*/  ISETP.GE.U32.AND P0, PT, R21, R20, PT ;  /* 0x000000141500720c */ /* 0x000fe20003f06070 */
[----:B------:R-:W-:-:S12]  /*0810*/  BSSY.RECONVERGENT B0, `(.L_x_15) ;  /* 0x0000036000007945 */ /* 0x000fd80003800200 */
[----:B------:R-:W-:Y:S05]  /*0820*/  @P0 BRA `(.L_x_16) ;  /* 0x0000000000d00947 */ /* 0x000fea0003800000 */
[----:B------:R-:W-:Y:S01]  /*0830*/  IMAD.IADD R27, R27, 0x1, R21 ;  /* 0x000000011b1b7824 */ /* 0x000fe200078e0215 */
[----:B------:R-:W-:Y:S04]  /*0840*/  BSSY.RECONVERGENT B1, `(.L_x_17) ;  /* 0x000001b000017945 */ /* 0x000fe80003800200 */
[----:B------:R-:W-:-:S04]  /*0850*/  IADD3 R10, PT, PT, R16, -R27, RZ ;  /* 0x8000001b100a7210 */ /* 0x000fc80007ffe0ff */
[----:B------:R-:W-:-:S13]  /*0860*/  LOP3.LUT P0, R10, R10, 0x3, RZ, 0xc0, !PT ;  /* 0x000000030a0a7812 */ /* 0x000fda000780c0ff */
[----:B------:R-:W-:Y:S05]  /*0870*/  @!P0 BRA `(.L_x_18) ;  /* 0x00000000005c8947 */ /* 0x000fea0003800000 */
[----:B------:R-:W0:Y:S01]  /*0880*/  LDC.64 R8, c[0x0][0x380] ;  /* 0x0000e000ff087b82 */ /* 0x000e220000000a00 */
[----:B------:R-:W-:Y:S01]  /*0890*/  IMAD.SHL.U32 R11, R0, 0x2, RZ ;  /* 0x00000002000b7824 */ /* 0x000fe200078e00ff */
[----:B------:R-:W-:Y:S01]  /*08a0*/  BSSY.RECONVERGENT B2, `(.L_x_18) ;  /* 0x0000014000027945 */ /* 0x000fe20003800200 */
[----:B------:R-:W-:-:S03]  /*08b0*/  IADD3 R12, PT, PT, -R10, RZ, RZ ;  /* 0x000000ff0a0c7210 */ /* 0x000fc60007ffe1ff */
[----:B------:R-:W-:Y:S02]  /*08c0*/  LOP3.LUT R13, R11, 0xfffffffc, RZ, 0xc0, !PT ;  /* 0xfffffffc0b0d7812 */ /* 0x000fe400078ec0ff */
[----:B------:R-:W-:-:S04]  /*08d0*/  SHF.R.U32.HI R11, RZ, 0x1f, R0 ;  /* 0x0000001fff0b7819 */ /* 0x000fc80000011600 */
[----:B------:R-:W-:Y:S01]  /*08e0*/  LOP3.LUT R11, R11, 0x1, RZ, 0xc0, !PT ;  /* 0x000000010b0b7812 */ /* 0x000fe200078ec0ff */
[C---:B0-----:R-:W-:Y:S01]  /*08f0*/  IMAD.WIDE.U32 R8, R21.reuse, 0x4, R8 ;  /* 0x0000000415087825 */ /* 0x041fe200078e0008 */
[----:B------:R-:W-:Y:S02]  /*0900*/  IADD3 R21, PT, PT, R21, R10, RZ ;  /* 0x0000000a15157210 */ /* 0x000fe40007ffe0ff */
[----:B------:R-:W-:-:S05]  /*0910*/  IADD3 R0, P0, PT, R8, R13, RZ ;  /* 0x0000000d08007210 */ /* 0x000fca0007f1e0ff */
[----:B------:R-:W-:-:S08]  /*0920*/  IMAD.X R13, R9, 0x1, R11, P0 ;  /* 0x00000001090d7824 */ /* 0x000fd000000e060b */
.L_x_19:
[----:B0-----:R-:W-:Y:S01]  /*0930*/  MOV R9, R13 ;  /* 0x0000000d00097202 */ /* 0x001fe20000000f00 */
[----:B------:R-:W-:-:S05]  /*0940*/  IMAD.MOV.U32 R8, RZ, RZ, R0 ;  /* 0x000000ffff087224 */ /* 0x000fca00078e0000 */
[----:B------:R-:W2:Y:S01]  /*0950*/  LDG.E R9, desc[UR4][R8.64] ;  /* 0x0000000408097981 */ /* 0x000ea2000c1e1900 */
[C---:B------:R-:W-:Y:S01]  /*0960*/  IMAD.WIDE.U32 R10, R25.reuse, 0x4, R6 ;  /* 0x00000004190a7825 */ /* 0x040fe200078e0006 */
[----:B------:R-:W-:Y:S02]  /*0970*/  IADD3 R0, P1, PT, R0, 0x4, RZ ;  /* 0x0000000400007810 */ /* 0x000fe40007f3e0ff */
[----:B------:R-:W-:Y:S01]  /*0980*/  IADD3 R25, PT, PT, R25, 0x1, RZ ;  /* 0x0000000119197810 */ /* 0x000fe20007ffe0ff */
[----:B------:R-:W-:Y:S02]  /*0990*/  VIADD R12, R12, 0x1 ;  /* 0x000000010c0c7836 */ /* 0x000fe40000000000 */
[----:B------:R-:W-:-:S03]  /*09a0*/  IMAD.X R13, RZ, RZ, R13, P1 ;  /* 0x000000ffff0d7224 */ /* 0x000fc600008e060d */
[----:B------:R-:W-:Y:S01]  /*09b0*/  ISETP.NE.AND P0, PT, R12, RZ, PT ;  /* 0x000000ff0c00720c */ /* 0x000fe20003f05270 */
[----:B--2---:R0:W-:-:S12]  /*09c0*/  STG.E desc[UR4][R10.64], R9 ;  /* 0x000000090a007986 */ /* 0x0041d8000c101904 */
[----:B------:R-:W-:Y:S05]  /*09d0*/  @P0 BRA `(.L_x_19) ;  /* 0xfffffffc00d40947 */ /* 0x000fea000383ffff */
[----:B------:R-:W-:Y:S05]  /*09e0*/  BSYNC.RECONVERGENT B2 ;  /* 0x0000000000027941 */ /* 0x000fea0003800200 */
.L_x_18:
[----:B------:R-:W-:Y:S05]  /*09f0*/  BSYNC.RECONVERGENT B1 ;  /* 0x0000000000017941 */ /* 0x000fea0003800200 */
.L_x_17:
[----:B------:R-:W-:-:S04]  /*0a00*/  IADD3 R16, PT, PT, -R16, R27, RZ ;  /* 0x0000001b10107210 */ /* 0x000fc80007ffe1ff */
[----:B------:R-:W-:-:S13]  /*0a10*/  ISETP.GT.U32.AND P0, PT, R16, -0x4, PT ;  /* 0xfffffffc1000780c */ /* 0x000fda0003f04070 */
[----:B------:R-:W-:Y:S05]  /*0a20*/  @P0 BRA `(.L_x_16) ;  /* 0x0000000000500947 */ /* 0x000fea0003800000 */
.L_x_20:
[----:B0-----:R-:W-:-:S05]  /*0a30*/  IMAD.WIDE.U32 R8, R21, 0x4, R2 ;  /* 0x0000000415087825 */ /* 0x001fca00078e0002 */
[----:B------:R-:W2:Y:S01]  /*0a40*/  LDG.E R29, desc[UR4][R8.64] ;  /* 0x00000004081d7981 */ /* 0x000ea2000c1e1900 */
[----:B-1----:R-:W-:-:S04]  /*0a50*/  IMAD.WIDE.U32 R10, R25, 0x4, R6 ;  /* 0x00000004190a7825 */ /* 0x002fc800078e0006 */
[----:B------:R-:W-:Y:S01]  /*0a60*/  VIADD R13, R25, 0x1 ;  /* 0x00000001190d7836 */ /* 0x000fe20000000000 */
[----:B--2---:R0:W-:Y:S04]  /*0a70*/  STG.E desc[UR4][R10.64], R29 ;  /* 0x0000001d0a007986 */ /* 0x0041e8000c101904 */
[----:B------:R-:W2:Y:S01]  /*0a80*/  LDG.E R0, desc[UR4][R8.64+0x4] ;  /* 0x0000040408007981 */ /* 0x000ea2000c1e1900 */
[----:B------:R-:W-:Y:S01]  /*0a90*/  IMAD.WIDE.U32 R12, R13, 0x4, R6 ;  /* 0x000000040d0c7825 */ /* 0x000fe200078e0006 */
[----:B------:R-:W-:-:S04]  /*0aa0*/  IADD3 R27, PT, PT, R25, 0x2, RZ ;  /* 0x00000002191b7810 */ /* 0x000fc80007ffe0ff */
[----:B--2---:R1:W-:Y:S04]  /*0ab0*/  STG.E desc[UR4][R12.64], R0 ;  /* 0x000000000c007986 */ /* 0x0043e8000c101904 */
[----:B------:R-:W2:Y:S01]  /*0ac0*/  LDG.E R16, desc[UR4][R8.64+0x8] ;  /* 0x0000080408107981 */ /* 0x000ea2000c1e1900 */
[----:B------:R-:W-:-:S04]  /*0ad0*/  IMAD.WIDE.U32 R26, R27, 0x4, R6 ;  /* 0x000000041b1a7825 */ /* 0x000fc800078e0006 */
[----:B------:R-:W-:Y:S01]  /*0ae0*/  VIADD R22, R25, 0x3 ;  /* 0x0000000319167836 */ /* 0x000fe20000000000 */
[----:B--2---:R1:W-:Y:S04]  /*0af0*/  STG.E desc[UR4][R26.64], R16 ;  /* 0x000000101a007986 */ /* 0x0043e8000c101904 */
[----:B------:R-:W2:Y:S01]  /*0b00*/  LDG.E R24, desc[UR4][R8.64+0xc] ;  /* 0x00000c0408187981 */ /* 0x000ea2000c1e1900 */
[----:B0-----:R-:W-:Y:S01]  /*0b10*/  IMAD.WIDE.U32 R10, R22, 0x4, R6 ;  /* 0x00000004160a7825 */ /* 0x001fe200078e0006 */
[----:B------:R-:W-:-:S03]  /*0b20*/  IADD3 R21, PT, PT, R21, 0x4, RZ ;  /* 0x0000000415157810 */ /* 0x000fc60007ffe0ff */
[----:B------:R-:W-:Y:S01]  /*0b30*/  VIADD R25, R25, 0x4 ;  /* 0x0000000419197836 */ /* 0x000fe20000000000 */
[----:B------:R-:W-:Y:S01]  /*0b40*/  ISETP.GE.U32.AND P0, PT, R21, R20, PT ;  /* 0x000000141500720c */ /* 0x000fe20003f06070 */
[----:B--2---:R1:W-:-:S12]  /*0b50*/  STG.E desc[UR4][R10.64], R24 ;  /* 0x000000180a007986 */ /* 0x0043d8000c101904 */
[----:B------:R-:W-:Y:S05]  /*0b60*/  @!P0 BRA `(.L_x_20) ;  /* 0xfffffffc00b08947 */ /* 0x000fea000383ffff */
.L_x_16:
[----:B------:R-:W-:Y:S05]  /*0b70*/  BSYNC.RECONVERGENT B0 ;  /* 0x0000000000007941 */ /* 0x000fea0003800200 */
.L_x_15:
[----:B------:R-:W-:-:S13]  /*0b80*/  ISETP.GE.U32.AND P0, PT, R23, R19, PT ;  /* 0x000000131700720c */ /* 0x000fda0003f06070 */
[----:B------:R-:W-:Y:S05]  /*0b90*/  @P0 EXIT ;  /* 0x000000000000094d */ /* 0x000fea0003800000 */
[----:B------:R-:W-:Y:S01]  /*0ba0*/  IADD3 R18, PT, PT, R18, R23, RZ ;  /* 0x0000001712127210 */ /* 0x000fe20007ffe0ff */
[----:B------:R-:W-:Y:S03]  /*0bb0*/  BSSY.RECONVERGENT B0, `(.L_x_21) ;  /* 0x000001a000007945 */ /* 0x000fe60003800200 */
[----:B------:R-:W-:Y:S01]  /*0bc0*/  IADD3 R15, PT, PT, R15, -R18, RZ ;  /* 0x800000120f0f7210 */ /* 0x000fe20007ffe0ff */
[----:B------:R-:W-:-:S05]  /*0bd0*/  IMAD.IADD R17, R17, 0x1, -R18 ;  /* 0x0000000111117824 */ /* 0x000fca00078e0a12 */
[----:B-1----:R-:W-:-:S13]  /*0be0*/  LOP3.LUT P0, R0, R17, 0x3, RZ, 0xc0, !PT ;  /* 0x0000000311007812 */ /* 0x002fda000780c0ff */
[----:B------:R-:W-:Y:S05]  /*0bf0*/  @!P0 BRA `(.L_x_22) ;  /* 0x0000000000548947 */ /* 0x000fea0003800000 */
[----:B------:R-:W1:Y:S01]  /*0c00*/  LDCU.64 UR6, c[0x0][0x388] ;  /* 0x00007100ff0677ac */ /* 0x000e620008000a00 */
[----:B------:R-:W-:Y:S01]  /*0c10*/  VIADD R2, R14, 0xfffffffe ;  /* 0xfffffffe0e027836 */ /* 0x000fe20000000000 */
[----:B------:R-:W-:Y:S03]  /*0c20*/  BSSY.RECONVERGENT B1, `(.L_x_22) ;  /* 0x0000012000017945 */ /* 0x000fe60003800200 */
[----:B------:R-:W-:-:S04]  /*0c30*/  IMAD.WIDE.U32 R2, R2, 0x4, RZ ;  /* 0x0000000402027825 */ /* 0x000fc800078e00ff */
[C---:B------:R-:W-:Y:S01]  /*0c40*/  IMAD.WIDE.U32 R2, R23.reuse, 0x4, R2 ;  /* 0x0000000417027825 */ /* 0x040fe200078e0002 */
[----:B------:R-:W-:-:S03]  /*0c50*/  IADD3 R23, PT, PT, R23, R0, RZ ;  /* 0x0000000017177210 */ /* 0x000fc60007ffe0ff */
[----:B------:R-:W-:Y:S01]  /*0c60*/  IMAD.MOV R0, RZ, RZ, -R0 ;  /* 0x000000ffff007224 */ /* 0x000fe200078e0a00 */
[----:B-1----:R-:W-:-:S04]  /*0c70*/  IADD3 R8, P0, PT, R2, UR6, RZ ;  /* 0x0000000602087c10 */ /* 0x002fc8000ff1e0ff */
[----:B------:R-:W-:-:S04]  /*0c80*/  IADD3 R8, P1, PT, R8, 0x4, RZ ;  /* 0x0000000408087810 */ /* 0x000fc80007f3e0ff */
[----:B0-----:R-:W-:-:S09]  /*0c90*/  IADD3.X R11, PT, PT, RZ, UR7, R3, P1, P0 ;  /* 0x00000007ff0b7c10 */ /* 0x001fd20008fe0403 */
.L_x_23:
[----:B0-----:R-:W-:-:S06]  /*0ca0*/  MOV R9, R11 ;  /* 0x0000000b00097202 */ /* 0x001fcc0000000f00 */
[----:B------:R0:W2:Y:S01]  /*0cb0*/  LDG.E R9, desc[UR4][R8.64] ;  /* 0x0000000408097981 */ /* 0x0000a2000c1e1900 */
[C---:B------:R-:W-:Y:S01]  /*0cc0*/  IMAD.WIDE.U32 R2, R25.reuse, 0x4, R6 ;  /* 0x0000000419027825 */ /* 0x040fe200078e0006 */
[----:B------:R-:W-:-:S03]  /*0cd0*/  IADD3 R25, PT, PT, R25, 0x1, RZ ;  /* 0x0000000119197810 */ /* 0x000fc60007ffe0ff */
[----:B------:R-:W-:-:S05]  /*0ce0*/  VIADD R0, R0, 0x1 ;  /* 0x0000000100007836 */ /* 0x000fca0000000000 */
[----:B------:R-:W-:Y:S02]  /*0cf0*/  ISETP.NE.AND P0, PT, R0, RZ, PT ;  /* 0x000000ff0000720c */ /* 0x000fe40003f05270 */
[----:B0-----:R-:W-:-:S05]  /*0d00*/  IADD3 R8, P1, PT, R8, 0x4, RZ ;  /* 0x0000000408087810 */ /* 0x001fca0007f3e0ff */
[----:B------:R-:W-:Y:S01]  /*0d10*/  IMAD.X R11, RZ, RZ, R11, P1 ;  /* 0x000000ffff0b7224 */ /* 0x000fe200008e060b */
[----:B--2---:R0:W-:Y:S05]  /*0d20*/  STG.E desc[UR4][R2.64], R9 ;  /* 0x0000000902007986 */ /* 0x0041ea000c101904 */
[----:B------:R-:W-:Y:S05]  /*0d30*/  @P0 BRA `(.L_x_23) ;  /* 0xfffffffc00d80947 */ /* 0x000fea000383ffff */
[----:B------:R-:W-:Y:S05]  /*0d40*/  BSYNC.RECONVERGENT B1 ;  /* 0x0000000000017941 */ /* 0x000fea0003800200 */
.L_x_22:
[----:B------:R-:W-:Y:S05]  /*0d50*/  BSYNC.RECONVERGENT B0 ;  /* 0x0000000000007941 */ /* 0x000fea0003800200 */
.L_x_21:
[----:B------:R-:W-:-:S13]  /*0d60*/  ISETP.GE.U32.AND P0, PT, R15, 0x3, PT ;  /* 0x000000030f00780c */ /* 0x000fda0003f06070 */
[----:B------:R-:W-:Y:S05]  /*0d70*/  @!P0 EXIT ;  /* 0x000000000000894d */ /* 0x000fea0003800000 */
.L_x_24:
[----:B0-----:R-:W-:-:S05]  /*0d80*/  IMAD.WIDE.U32 R2, R23, 0x4, R4 ;  /* 0x0000000417027825 */ /* 0x001fca00078e0004 */
[----:B------:R-:W2:Y:S01]  /*0d90*/  LDG.E R15, desc[UR4][R2.64] ;  /* 0x00000004020f7981 */ /* 0x000ea2000c1e1900 */
[C---:B-1----:R-:W-:Y:S01]  /*0da0*/  IMAD.WIDE.U32 R8, R25.reuse, 0x4, R6 ;  /* 0x0000000419087825 */ /* 0x042fe200078e0006 */
[----:B------:R-:W-:-:S04]  /*0db0*/  IADD3 R11, PT, PT, R25, 0x1, RZ ;  /* 0x00000001190b7810 */ /* 0x000fc80007ffe0ff */
[----:B--2---:R0:W-:Y:S04]  /*0dc0*/  STG.E desc[UR4][R8.64], R15 ;  /* 0x0000000f08007986 */ /* 0x0041e8000c101904 */
[----:B------:R-:W2:Y:S01]  /*0dd0*/  LDG.E R17, desc[UR4][R2.64+0x4] ;  /* 0x0000040402117981 */ /* 0x000ea2000c1e1900 */
[----:B------:R-:W-:-:S04]  /*0de0*/  IMAD.WIDE.U32 R10, R11, 0x4, R6 ;  /* 0x000000040b0a7825 */ /* 0x000fc800078e0006 */
[----:B------:R-:W-:Y:S01]  /*0df0*/  VIADD R13, R25, 0x2 ;  /* 0x00000002190d7836 */ /* 0x000fe20000000000 */
[----:B--2---:R1:W-:Y:S04]  /*0e00*/  STG.E desc[UR4][R10.64], R17 ;  /* 0x000000110a007986 */ /* 0x0043e8000c101904 */
[----:B------:R-:W2:Y:S01]  /*0e10*/  LDG.E R21, desc[UR4][R2.64+0x8] ;  /* 0x0000080402157981 */ /* 0x000ea2000c1e1900 */
[----:B------:R-:W-:Y:S01]  /*0e20*/  IMAD.WIDE.U32 R12, R13, 0x4, R6 ;  /* 0x000000040d0c7825 */ /* 0x000fe200078e0006 */
[----:B------:R-:W-:-:S04]  /*0e30*/  IADD3 R29, PT, PT, R25, 0x3, RZ ;  /* 0x00000003191d7810 */ /* 0x000fc80007ffe0ff */
[----:B--2---:R1:W-:Y:S04]  /*0e40*/  STG.E desc[UR4][R12.64], R21 ;  /* 0x000000150c007986 */ /* 0x0043e8000c101904 */
[----:B------:R-:W2:Y:S01]  /*0e50*/  LDG.E R27, desc[UR4][R2.64+0xc] ;  /* 0x00000c04021b7981 */ /* 0x000ea2000c1e1900 */
[----:B0-----:R-:W-:Y:S01]  /*0e60*/  IMAD.WIDE.U32 R8, R29, 0x4, R6 ;  /* 0x000000041d087825 */ /* 0x001fe200078e0006 */
[----:B------:R-:W-:-:S03]  /*0e70*/  IADD3 R25, PT, PT, R25, 0x4, RZ ;  /* 0x0000000419197810 */ /* 0x000fc60007ffe0ff */
[----:B------:R-:W-:-:S05]  /*0e80*/  VIADD R23, R23, 0x4 ;  /* 0x0000000417177836 */ /* 0x000fca0000000000 */
[----:B------:R-:W-:Y:S01]  /*0e90*/  ISETP.GE.U32.AND P0, PT, R23, R19, PT ;  /* 0x000000131700720c */ /* 0x000fe20003f06070 */
[----:B--2---:R1:W-:-:S12]  /*0ea0*/  STG.E desc[UR4][R8.64], R27 ;  /* 0x0000001b08007986 */ /* 0x0043d8000c101904 */
[----:B------:R-:W-:Y:S05]  /*0eb0*/  @!P0 BRA `(.L_x_24) ;  /* 0xfffffffc00b08947 */ /* 0x000fea000383ffff */
[----:B------:R-:W-:Y:S05]  /*0ec0*/  EXIT ;  /* 0x000000000000794d */ /* 0x000fea0003800000 */
.L_x_25:
[----:B------:R-:W-:-:S00]  /*0ed0*/  BRA `(.L_x_25) ;  /* 0xfffffffc00fc7947 */ /* 0x000fc0000383ffff */
[----:B------:R-:W-:-:S00]  /*0ee0*/  NOP ;  /* 0x0000000000007918 */ /* 0x000fc00000000000 */
        /* <DEDUP_REMOVED lines=9> */
.L_x_26:


//--------------------- .nv.shared.reserved.0     --------------------------
	.section	.nv.shared.reserved.0,"aw",@nobits
	.weak		__nv_reservedSMEM_offset_0_alias
	.size		__nv_reservedSMEM_offset_0_alias, 0, 64
	.other		__nv_reservedSMEM_offset_0_alias,@"STO_CUDA_RESERVED_SHARED STV_DEFAULT"
__nv_reservedSMEM_offset_0_alias:
	.zero		0
	.zero		64


//--------------------- .nv.constant0._Z12merge_kernelPfS_S_jj --------------------------
	.section	.nv.constant0._Z12merge_kernelPfS_S_jj,"a",@progbits
	.sectionflags	@""
	.align	4
.nv.constant0._Z12merge_kernelPfS_S_jj:
	.zero		928


//--------------------- SYMBOLS --------------------------

	.type		.nv.reservedSmem.offset0,@object
	.size		.nv.reservedSmem.offset0,0x4
